//
// Generated by NVIDIA NVVM Compiler
//
// Compiler Build ID: CL-36424714
// Cuda compilation tools, release 13.0, V13.0.88
// Based on NVVM 20.0.0
//

.version 9.0
.target sm_100
.address_size 64

	// .globl	_Z10add_matrixPiS_S_i

.visible .entry _Z10add_matrixPiS_S_i(
	.param .u64 .ptr .align 1 _Z10add_matrixPiS_S_i_param_0,
	.param .u64 .ptr .align 1 _Z10add_matrixPiS_S_i_param_1,
	.param .u64 .ptr .align 1 _Z10add_matrixPiS_S_i_param_2,
	.param .u32 _Z10add_matrixPiS_S_i_param_3
)
{
	.reg .pred 	%p<2>;
	.reg .b32 	%r<9>;
	.reg .b64 	%rd<11>;

	ld.param.u64 	%rd1, [_Z10add_matrixPiS_S_i_param_0];
	ld.param.u64 	%rd2, [_Z10add_matrixPiS_S_i_param_1];
	ld.param.u64 	%rd3, [_Z10add_matrixPiS_S_i_param_2];
	ld.param.u32 	%r2, [_Z10add_matrixPiS_S_i_param_3];
	mov.u32 	%r3, %ctaid.x;
	mov.u32 	%r4, %ntid.x;
	mov.u32 	%r5, %tid.x;
	mad.lo.s32 	%r1, %r3, %r4, %r5;
	setp.ge.s32 	%p1, %r1, %r2;
	@%p1 bra 	$L__BB0_2;
	cvta.to.global.u64 	%rd4, %rd1;
	cvta.to.global.u64 	%rd5, %rd2;
	cvta.to.global.u64 	%rd6, %rd3;
	mul.wide.s32 	%rd7, %r1, 4;
	add.s64 	%rd8, %rd4, %rd7;
	ld.global.u32 	%r6, [%rd8];
	add.s64 	%rd9, %rd5, %rd7;
	ld.global.u32 	%r7, [%rd9];
	add.s32 	%r8, %r7, %r6;
	add.s64 	%rd10, %rd6, %rd7;
	st.global.u32 	[%rd10], %r8;
$L__BB0_2:
	ret;

}


// ===== COMPILED SASS (sm_100) =====

	.target	sm_100

	.elftype	@"ET_EXEC"


//--------------------- .note.nv.tkinfo           --------------------------
	.section	.note.nv.tkinfo,"",@"SHT_NOTE"
	.sectionflags	@"SHF_NOTE_NV_TKINFO"
	.tkinfo
        /*0018*/ 	.word	0x00000002
        /*0030*/ 	.string	""
        /*0030*/ 	.string	"ptxas"
        /*0030*/ 	.string	"Cuda compilation tools, release 13.0, V13.0.88"
        /*0030*/ 	.string	"Build cuda_13.0.r13.0/compiler.36424714_0"
        /*0030*/ 	.string	"-arch sm_100 -m 64 "



//--------------------- .note.nv.cuinfo           --------------------------
	.section	.note.nv.cuinfo,"",@"SHT_NOTE"
	.sectionflags	@"SHF_NOTE_NV_CUINFO"
        /*0018*/ 	.short	0x0002
        /*001a*/ 	.short	0x0064
        /*001c*/ 	.short	0x0082
	.zero		2


//--------------------- .nv.info                  --------------------------
	.section	.nv.info,"",@"SHT_CUDA_INFO"
	.align	4


	//----- nvinfo : EIATTR_REGCOUNT
	.align		4
        /*0000*/ 	.byte	0x04, 0x2f
        /*0002*/ 	.short	(.L_1 - .L_0)
	.align		4
.L_0:
        /*0004*/ 	.word	index@(_Z10add_matrixPiS_S_i)
        /*0008*/ 	.word	0x0000000c


	//----- nvinfo : EIATTR_FRAME_SIZE
	.align		4
.L_1:
        /*000c*/ 	.byte	0x04, 0x11
        /*000e*/ 	.short	(.L_3 - .L_2)
	.align		4
.L_2:
        /*0010*/ 	.word	index@(_Z10add_matrixPiS_S_i)
        /*0014*/ 	.word	0x00000000


	//----- nvinfo : EIATTR_MIN_STACK_SIZE
	.align		4
.L_3:
        /*0018*/ 	.byte	0x04, 0x12
        /*001a*/ 	.short	(.L_5 - .L_4)
	.align		4
.L_4:
        /*001c*/ 	.word	index@(_Z10add_matrixPiS_S_i)
        /*0020*/ 	.word	0x00000000
.L_5:


//--------------------- .nv.compat                --------------------------
	.section	.nv.compat,"",@"SHT_CUDA_COMPAT_INFO"
	.align	4
        /*0000*/ 	.byte	0x02, 0x09, 0x00, 0x00, 0x02, 0x02, 0x01, 0x00, 0x02, 0x05, 0x05, 0x00, 0x03, 0x07, 0x01, 0x01
        /*0010*/ 	.byte	0x02, 0x03, 0x00, 0x00, 0x02, 0x06, 0x01, 0x00, 0x04, 0x0b, 0x08, 0x00, 0x09, 0x00, 0x00, 0x00
        /*0020*/ 	.byte	0x00, 0x00, 0x00, 0x00


//--------------------- .nv.info._Z10add_matrixPiS_S_i --------------------------
	.section	.nv.info._Z10add_matrixPiS_S_i,"",@"SHT_CUDA_INFO"
	.sectionflags	@""
	.align	4


	//----- nvinfo : EIATTR_CUDA_API_VERSION
	.align		4
        /*0000*/ 	.byte	0x04, 0x37
        /*0002*/ 	.short	(.L_7 - .L_6)
.L_6:
        /*0004*/ 	.word	0x00000082


	//----- nvinfo : EIATTR_KPARAM_INFO
	.align		4
.L_7:
        /*0008*/ 	.byte	0x04, 0x17
        /*000a*/ 	.short	(.L_9 - .L_8)
.L_8:
        /*000c*/ 	.word	0x00000000
        /*0010*/ 	.short	0x0003
        /*0012*/ 	.short	0x0018
        /*0014*/ 	.byte	0x00, 0xf0, 0x11, 0x00


	//----- nvinfo : EIATTR_KPARAM_INFO
	.align		4
.L_9:
        /*0018*/ 	.byte	0x04, 0x17
        /*001a*/ 	.short	(.L_11 - .L_10)
.L_10:
        /*001c*/ 	.word	0x00000000
        /*0020*/ 	.short	0x0002
        /*0022*/ 	.short	0x0010
        /*0024*/ 	.byte	0x00, 0xf5, 0x21, 0x00


	//----- nvinfo : EIATTR_KPARAM_INFO
	.align		4
.L_11:
        /*0028*/ 	.byte	0x04, 0x17
        /*002a*/ 	.short	(.L_13 - .L_12)
.L_12:
        /*002c*/ 	.word	0x00000000
        /*0030*/ 	.short	0x0001
        /*0032*/ 	.short	0x0008
        /*0034*/ 	.byte	0x00, 0xf5, 0x21, 0x00


	//----- nvinfo : EIATTR_KPARAM_INFO
	.align		4
.L_13:
        /*0038*/ 	.byte	0x04, 0x17
        /*003a*/ 	.short	(.L_15 - .L_14)
.L_14:
        /*003c*/ 	.word	0x00000000
        /*0040*/ 	.short	0x0000
        /*0042*/ 	.short	0x0000
        /*0044*/ 	.byte	0x00, 0xf5, 0x21, 0x00


	//----- nvinfo : EIATTR_SPARSE_MMA_MASK
	.align		4
.L_15:
        /*0048*/ 	.byte	0x03, 0x50
        /*004a*/ 	.short	0x0000


	//----- nvinfo : EIATTR_MAXREG_COUNT
	.align		4
        /*004c*/ 	.byte	0x03, 0x1b
        /*004e*/ 	.short	0x00ff


	//----- nvinfo : EIATTR_MERCURY_ISA_VERSION
	.align		4
        /*0050*/ 	.byte	0x03, 0x5f
        /*0052*/ 	.short	0x0101


	//----- nvinfo : EIATTR_VRC_CTA_INIT_COUNT
	.align		4
        /*0054*/ 	.byte	0x02, 0x4a
	.zero		1
	.zero		1


	//----- nvinfo : EIATTR_EXIT_INSTR_OFFSETS
	.align		4
        /*0058*/ 	.byte	0x04, 0x1c
        /*005a*/ 	.short	(.L_17 - .L_16)


	//   ....[0]....
.L_16:
        /*005c*/ 	.word	0x00000070


	//   ....[1]....
        /*0060*/ 	.word	0x00000130


	//----- nvinfo : EIATTR_CBANK_PARAM_SIZE
	.align		4
.L_17:
        /*0064*/ 	.byte	0x03, 0x19
        /*0066*/ 	.short	0x001c


	//----- nvinfo : EIATTR_PARAM_CBANK
	.align		4
        /*0068*/ 	.byte	0x04, 0x0a
        /*006a*/ 	.short	(.L_19 - .L_18)
	.align		4
.L_18:
        /*006c*/ 	.word	index@(.nv.constant0._Z10add_matrixPiS_S_i)
        /*0070*/ 	.short	0x0380
        /*0072*/ 	.short	0x001c


	//----- nvinfo : EIATTR_SW_WAR
	.align		4
.L_19:
        /*0074*/ 	.byte	0x04, 0x36
        /*0076*/ 	.short	(.L_21 - .L_20)
.L_20:
        /*0078*/ 	.word	0x00000008
.L_21:


//--------------------- .nv.callgraph             --------------------------
	.section	.nv.callgraph,"",@"SHT_CUDA_CALLGRAPH"
	.align	4
	.sectionentsize	8
	.align		4
        /*0000*/ 	.word	0x00000000
	.align		4
        /*0004*/ 	.word	0xffffffff
	.align		4
        /*0008*/ 	.word	0x00000000
	.align		4
        /*000c*/ 	.word	0xfffffffe
	.align		4
        /*0010*/ 	.word	0x00000000
	.align		4
        /*0014*/ 	.word	0xfffffffd
	.align		4
        /*0018*/ 	.word	0x00000000
	.align		4
        /*001c*/ 	.word	0xfffffffc


//--------------------- .text._Z10add_matrixPiS_S_i --------------------------
	.section	.text._Z10add_matrixPiS_S_i,"ax",@progbits
	.align	128
        .global         _Z10add_matrixPiS_S_i
        .type           _Z10add_matrixPiS_S_i,@function
        .size           _Z10add_matrixPiS_S_i,(.L_x_1 - _Z10add_matrixPiS_S_i)
        .other          _Z10add_matrixPiS_S_i,@"STO_CUDA_ENTRY STV_DEFAULT"
_Z10add_matrixPiS_S_i:
.text._Z10add_matrixPiS_S_i:
[----:B------:R-:W-:Y:S01]  /*0000*/  LDC R1, c[0x0][0x37c] ;  /* 0x0000df00ff017b82 */ /* 0x000fe20000000800 */
[----:B------:R-:W0:Y:S07]  /*0010*/  S2R R0, SR_TID.X ;  /* 0x0000000000007919 */ /* 0x000e2e0000002100 */
[----:B------:R-:W0:Y:S01]  /*0020*/  S2UR UR4, SR_CTAID.X ;  /* 0x00000000000479c3 */ /* 0x000e220000002500 */
[----:B------:R-:W1:Y:S07]  /*0030*/  LDCU UR5, c[0x0][0x398] ;  /* 0x00007300ff0577ac */ /* 0x000e6e0008000800 */
[----:B------:R-:W0:Y:S02]  /*0040*/  LDC R9, c[0x0][0x360] ;  /* 0x0000d800ff097b82 */ /* 0x000e240000000800 */
[----:B0-----:R-:W-:-:S05]  /*0050*/  IMAD R9, R9, UR4, R0 ;  /* 0x0000000409097c24 */ /* 0x001fca000f8e0200 */
[----:B-1----:R-:W-:-:S13]  /*0060*/  ISETP.GE.AND P0, PT, R9, UR5, PT ;  /* 0x0000000509007c0c */ /* 0x002fda000bf06270 */
[----:B------:R-:W-:Y:S05]  /*0070*/  @P0 EXIT ;  /* 0x000000000000094d */ /* 0x000fea0003800000 */
[----:B------:R-:W0:Y:S01]  /*0080*/  LDC.64 R2, c[0x0][0x380] ;  /* 0x0000e000ff027b82 */ /* 0x000e220000000a00 */
[----:B------:R-:W1:Y:S07]  /*0090*/  LDCU.64 UR4, c[0x0][0x358] ;  /* 0x00006b00ff0477ac */ /* 0x000e6e0008000a00 */
[----:B------:R-:W2:Y:S08]  /*00a0*/  LDC.64 R4, c[0x0][0x388] ;  /* 0x0000e200ff047b82 */ /* 0x000eb00000000a00 */
[----:B------:R-:W3:Y:S01]  /*00b0*/  LDC.64 R6, c[0x0][0x390] ;  /* 0x0000e400ff067b82 */ /* 0x000ee20000000a00 */
[----:B0-----:R-:W-:-:S06]  /*00c0*/  IMAD.WIDE R2, R9, 0x4, R2 ;  /* 0x0000000409027825 */ /* 0x001fcc00078e0202 */
[----:B-1----:R-:W4:Y:S01]  /*00d0*/  LDG.E R2, desc[UR4][R2.64] ;  /* 0x0000000402027981 */ /* 0x002f22000c1e1900 */
[----:B--2---:R-:W-:-:S06]  /*00e0*/  IMAD.WIDE R4, R9, 0x4, R4 ;  /* 0x0000000409047825 */ /* 0x004fcc00078e0204 */
[----:B------:R-:W4:Y:S01]  /*00f0*/  LDG.E R5, desc[UR4][R4.64] ;  /* 0x0000000404057981 */ /* 0x000f22000c1e1900 */
[----:B---3--:R-:W-:Y:S01]  /*0100*/  IMAD.WIDE R6, R9, 0x4, R6 ;  /* 0x0000000409067825 */ /* 0x008fe200078e0206 */
[----:B----4-:R-:W-:-:S05]  /*0110*/  IADD3 R9, PT, PT, R2, R5, RZ ;  /* 0x0000000502097210 */ /* 0x010fca0007ffe0ff */
[----:B------:R-:W-:Y:S01]  /*0120*/  STG.E desc[UR4][R6.64], R9 ;  /* 0x0000000906007986 */ /* 0x000fe2000c101904 */
[----:B------:R-:W-:Y:S05]  /*0130*/  EXIT ;  /* 0x000000000000794d */ /* 0x000fea0003800000 */
.L_x_0:
[----:B------:R-:W-:-:S00]  /*0140*/  BRA `(.L_x_0) ;  /* 0xfffffffc00fc7947 */ /* 0x000fc0000383ffff */
[----:B------:R-:W-:-:S00]  /*0150*/  NOP ;  /* 0x0000000000007918 */ /* 0x000fc00000000000 */
        /* <DEDUP_REMOVED lines=10> */
.L_x_1:


//--------------------- .nv.shared.reserved.0     --------------------------
	.section	.nv.shared.reserved.0,"aw",@nobits
	.weak		__nv_reservedSMEM_offset_0_alias
	.size		__nv_reservedSMEM_offset_0_alias, 0, 64
	.other		__nv_reservedSMEM_offset_0_alias,@"STO_CUDA_RESERVED_SHARED STV_DEFAULT"
__nv_reservedSMEM_offset_0_alias:
	.zero		0
	.zero		64


//--------------------- .nv.constant0._Z10add_matrixPiS_S_i --------------------------
	.section	.nv.constant0._Z10add_matrixPiS_S_i,"a",@progbits
	.sectionflags	@""
	.align	4
.nv.constant0._Z10add_matrixPiS_S_i:
	.zero		924


//--------------------- SYMBOLS --------------------------

	.type		.nv.reservedSmem.offset0,@object
	.size		.nv.reservedSmem.offset0,0x4
